//
// Generated by NVIDIA NVVM Compiler
//
// Compiler Build ID: CL-36424714
// Cuda compilation tools, release 13.0, V13.0.88
// Based on NVVM 20.0.0
//

.version 9.0
.target sm_100
.address_size 64

	// .globl	_Z10calcNearbyv
.global .attribute(.managed) .align 8 .u64 x;
.global .attribute(.managed) .align 8 .u64 y;
.global .attribute(.managed) .align 8 .u64 z;
.global .attribute(.managed) .align 4 .f32 gpuTotal;
.global .attribute(.managed) .align 8 .u64 indices;
.global .attribute(.managed) .align 8 .u64 lens;
.global .attribute(.managed) .align 4 .f32 xStep;
.global .attribute(.managed) .align 4 .f32 yStep;
.global .attribute(.managed) .align 4 .f32 zStep;
.global .attribute(.managed) .align 4 .f32 counter;

.visible .entry _Z10calcNearbyv()
{
	.reg .pred 	%p<80>;
	.reg .b32 	%r<161>;
	.reg .b32 	%f<113>;
	.reg .b64 	%rd<55>;

	mov.u32 	%r83, %ctaid.x;
	mov.u32 	%r84, %tid.x;
	mad.lo.s32 	%r1, %r83, 10, %r84;
	mov.u32 	%r85, %ctaid.y;
	mov.u32 	%r86, %tid.y;
	mad.lo.s32 	%r2, %r85, 10, %r86;
	mov.u32 	%r87, %ctaid.z;
	mov.u32 	%r88, %tid.z;
	mad.lo.s32 	%r3, %r87, 10, %r88;
	mad.lo.s32 	%r89, %r2, 100, %r3;
	mad.lo.s32 	%r4, %r1, 10000, %r89;
	add.s32 	%r5, %r2, -101;
	add.s32 	%r6, %r3, -101;
	mov.b32 	%r124, -1;
	mov.f32 	%f83, 0f00000000;
	mul.wide.s32 	%rd50, %r4, 4;
$L__BB0_1:
	setp.lt.u32 	%p9, %r6, -100;
	setp.eq.s32 	%p10, %r3, 0;
	setp.lt.u32 	%p11, %r5, -100;
	setp.eq.s32 	%p12, %r2, 0;
	add.s32 	%r8, %r124, %r1;
	setp.lt.s32 	%p13, %r8, 0;
	setp.gt.u32 	%p14, %r8, 99;
	or.pred  	%p1, %p13, %p12;
	or.pred  	%p2, %p14, %p11;
	or.pred  	%p16, %p1, %p10;
	or.pred  	%p17, %p16, %p2;
	or.pred  	%p18, %p17, %p9;
	@%p18 bra 	$L__BB0_8;
	ld.global.u64 	%rd1, [lens];
	add.s64 	%rd3, %rd1, %rd50;
	ld.u32 	%r128, [%rd3];
	setp.lt.s32 	%p19, %r128, 1;
	@%p19 bra 	$L__BB0_8;
	mov.b32 	%r126, 0;
$L__BB0_4:
	setp.lt.s32 	%p20, %r128, 1;
	@%p20 bra 	$L__BB0_7;
	mov.f32 	%f57, 0f7FC00000;
	rsqrt.approx.f32 	%f3, %f57;
	mov.b32 	%r127, 0;
$L__BB0_6:
	atom.global.add.f32 	%f58, [counter], 0f3F800000;
	add.f32 	%f83, %f83, %f3;
	add.s32 	%r127, %r127, 1;
	ld.global.u64 	%rd4, [lens];
	add.s64 	%rd6, %rd4, %rd50;
	ld.u32 	%r128, [%rd6];
	setp.lt.s32 	%p21, %r127, %r128;
	@%p21 bra 	$L__BB0_6;
$L__BB0_7:
	add.s32 	%r126, %r126, 1;
	setp.lt.s32 	%p22, %r126, %r128;
	@%p22 bra 	$L__BB0_4;
$L__BB0_8:
	setp.gt.u32 	%p23, %r3, 99;
	or.pred  	%p3, %p1, %p2;
	or.pred  	%p24, %p3, %p23;
	@%p24 bra 	$L__BB0_15;
	ld.global.u64 	%rd7, [lens];
	add.s64 	%rd9, %rd7, %rd50;
	ld.u32 	%r132, [%rd9];
	setp.lt.s32 	%p25, %r132, 1;
	@%p25 bra 	$L__BB0_15;
	mov.b32 	%r130, 0;
$L__BB0_11:
	setp.lt.s32 	%p26, %r132, 1;
	@%p26 bra 	$L__BB0_14;
	mov.f32 	%f59, 0f7FC00000;
	rsqrt.approx.f32 	%f9, %f59;
	mov.b32 	%r131, 0;
$L__BB0_13:
	atom.global.add.f32 	%f60, [counter], 0f3F800000;
	add.f32 	%f83, %f83, %f9;
	add.s32 	%r131, %r131, 1;
	ld.global.u64 	%rd10, [lens];
	add.s64 	%rd12, %rd10, %rd50;
	ld.u32 	%r132, [%rd12];
	setp.lt.s32 	%p27, %r131, %r132;
	@%p27 bra 	$L__BB0_13;
$L__BB0_14:
	add.s32 	%r130, %r130, 1;
	setp.lt.s32 	%p28, %r130, %r132;
	@%p28 bra 	$L__BB0_11;
$L__BB0_15:
	setp.gt.u32 	%p29, %r3, 98;
	or.pred  	%p30, %p3, %p29;
	@%p30 bra 	$L__BB0_22;
	ld.global.u64 	%rd13, [lens];
	add.s64 	%rd15, %rd13, %rd50;
	ld.u32 	%r136, [%rd15];
	setp.lt.s32 	%p31, %r136, 1;
	@%p31 bra 	$L__BB0_22;
	mov.b32 	%r134, 0;
$L__BB0_18:
	setp.lt.s32 	%p32, %r136, 1;
	@%p32 bra 	$L__BB0_21;
	mov.f32 	%f61, 0f7FC00000;
	rsqrt.approx.f32 	%f15, %f61;
	mov.b32 	%r135, 0;
$L__BB0_20:
	atom.global.add.f32 	%f62, [counter], 0f3F800000;
	add.f32 	%f83, %f83, %f15;
	add.s32 	%r135, %r135, 1;
	ld.global.u64 	%rd16, [lens];
	add.s64 	%rd18, %rd16, %rd50;
	ld.u32 	%r136, [%rd18];
	setp.lt.s32 	%p33, %r135, %r136;
	@%p33 bra 	$L__BB0_20;
$L__BB0_21:
	add.s32 	%r134, %r134, 1;
	setp.lt.s32 	%p34, %r134, %r136;
	@%p34 bra 	$L__BB0_18;
$L__BB0_22:
	setp.lt.s32 	%p35, %r8, 0;
	setp.lt.u32 	%p36, %r6, -100;
	setp.eq.s32 	%p37, %r3, 0;
	max.u32 	%r105, %r8, %r2;
	setp.gt.u32 	%p4, %r105, 99;
	or.pred  	%p5, %p35, %p37;
	or.pred  	%p38, %p5, %p4;
	or.pred  	%p39, %p38, %p36;
	@%p39 bra 	$L__BB0_29;
	ld.global.u64 	%rd19, [lens];
	add.s64 	%rd21, %rd19, %rd50;
	ld.u32 	%r140, [%rd21];
	setp.lt.s32 	%p40, %r140, 1;
	@%p40 bra 	$L__BB0_29;
	mov.b32 	%r138, 0;
$L__BB0_25:
	setp.lt.s32 	%p41, %r140, 1;
	@%p41 bra 	$L__BB0_28;
	mov.f32 	%f63, 0f7FC00000;
	rsqrt.approx.f32 	%f21, %f63;
	mov.b32 	%r139, 0;
$L__BB0_27:
	atom.global.add.f32 	%f64, [counter], 0f3F800000;
	add.f32 	%f83, %f83, %f21;
	add.s32 	%r139, %r139, 1;
	ld.global.u64 	%rd22, [lens];
	add.s64 	%rd24, %rd22, %rd50;
	ld.u32 	%r140, [%rd24];
	setp.lt.s32 	%p42, %r139, %r140;
	@%p42 bra 	$L__BB0_27;
$L__BB0_28:
	add.s32 	%r138, %r138, 1;
	setp.lt.s32 	%p43, %r138, %r140;
	@%p43 bra 	$L__BB0_25;
$L__BB0_29:
	setp.lt.s32 	%p44, %r8, 0;
	setp.gt.u32 	%p45, %r3, 99;
	or.pred  	%p6, %p44, %p4;
	or.pred  	%p46, %p6, %p45;
	@%p46 bra 	$L__BB0_36;
	ld.global.u64 	%rd25, [lens];
	add.s64 	%rd27, %rd25, %rd50;
	ld.u32 	%r144, [%rd27];
	setp.lt.s32 	%p47, %r144, 1;
	@%p47 bra 	$L__BB0_36;
	mov.b32 	%r142, 0;
$L__BB0_32:
	setp.lt.s32 	%p48, %r144, 1;
	@%p48 bra 	$L__BB0_35;
	mov.f32 	%f65, 0f7FC00000;
	rsqrt.approx.f32 	%f27, %f65;
	mov.b32 	%r143, 0;
$L__BB0_34:
	atom.global.add.f32 	%f66, [counter], 0f3F800000;
	add.f32 	%f83, %f83, %f27;
	add.s32 	%r143, %r143, 1;
	ld.global.u64 	%rd28, [lens];
	add.s64 	%rd30, %rd28, %rd50;
	ld.u32 	%r144, [%rd30];
	setp.lt.s32 	%p49, %r143, %r144;
	@%p49 bra 	$L__BB0_34;
$L__BB0_35:
	add.s32 	%r142, %r142, 1;
	setp.lt.s32 	%p50, %r142, %r144;
	@%p50 bra 	$L__BB0_32;
$L__BB0_36:
	setp.gt.u32 	%p51, %r3, 98;
	or.pred  	%p52, %p6, %p51;
	@%p52 bra 	$L__BB0_43;
	ld.global.u64 	%rd31, [lens];
	add.s64 	%rd33, %rd31, %rd50;
	ld.u32 	%r148, [%rd33];
	setp.lt.s32 	%p53, %r148, 1;
	@%p53 bra 	$L__BB0_43;
	mov.b32 	%r146, 0;
$L__BB0_39:
	setp.lt.s32 	%p54, %r148, 1;
	@%p54 bra 	$L__BB0_42;
	mov.f32 	%f67, 0f7FC00000;
	rsqrt.approx.f32 	%f33, %f67;
	mov.b32 	%r147, 0;
$L__BB0_41:
	atom.global.add.f32 	%f68, [counter], 0f3F800000;
	add.f32 	%f83, %f83, %f33;
	add.s32 	%r147, %r147, 1;
	ld.global.u64 	%rd34, [lens];
	add.s64 	%rd36, %rd34, %rd50;
	ld.u32 	%r148, [%rd36];
	setp.lt.s32 	%p55, %r147, %r148;
	@%p55 bra 	$L__BB0_41;
$L__BB0_42:
	add.s32 	%r146, %r146, 1;
	setp.lt.s32 	%p56, %r146, %r148;
	@%p56 bra 	$L__BB0_39;
$L__BB0_43:
	setp.gt.u32 	%p57, %r8, 99;
	setp.gt.u32 	%p58, %r2, 98;
	setp.lt.u32 	%p59, %r6, -100;
	or.pred  	%p7, %p57, %p58;
	or.pred  	%p60, %p5, %p7;
	or.pred  	%p61, %p60, %p59;
	@%p61 bra 	$L__BB0_50;
	ld.global.u64 	%rd37, [lens];
	add.s64 	%rd39, %rd37, %rd50;
	ld.u32 	%r152, [%rd39];
	setp.lt.s32 	%p62, %r152, 1;
	@%p62 bra 	$L__BB0_50;
	mov.b32 	%r150, 0;
$L__BB0_46:
	setp.lt.s32 	%p63, %r152, 1;
	@%p63 bra 	$L__BB0_49;
	mov.f32 	%f69, 0f7FC00000;
	rsqrt.approx.f32 	%f39, %f69;
	mov.b32 	%r151, 0;
$L__BB0_48:
	atom.global.add.f32 	%f70, [counter], 0f3F800000;
	add.f32 	%f83, %f83, %f39;
	add.s32 	%r151, %r151, 1;
	ld.global.u64 	%rd40, [lens];
	add.s64 	%rd42, %rd40, %rd50;
	ld.u32 	%r152, [%rd42];
	setp.lt.s32 	%p64, %r151, %r152;
	@%p64 bra 	$L__BB0_48;
$L__BB0_49:
	add.s32 	%r150, %r150, 1;
	setp.lt.s32 	%p65, %r150, %r152;
	@%p65 bra 	$L__BB0_46;
$L__BB0_50:
	setp.lt.s32 	%p66, %r8, 0;
	setp.gt.u32 	%p67, %r3, 99;
	or.pred  	%p8, %p66, %p7;
	or.pred  	%p68, %p8, %p67;
	@%p68 bra 	$L__BB0_57;
	ld.global.u64 	%rd43, [lens];
	add.s64 	%rd45, %rd43, %rd50;
	ld.u32 	%r156, [%rd45];
	setp.lt.s32 	%p69, %r156, 1;
	@%p69 bra 	$L__BB0_57;
	mov.b32 	%r154, 0;
$L__BB0_53:
	setp.lt.s32 	%p70, %r156, 1;
	@%p70 bra 	$L__BB0_56;
	mov.f32 	%f71, 0f7FC00000;
	rsqrt.approx.f32 	%f45, %f71;
	mov.b32 	%r155, 0;
$L__BB0_55:
	atom.global.add.f32 	%f72, [counter], 0f3F800000;
	add.f32 	%f83, %f83, %f45;
	add.s32 	%r155, %r155, 1;
	ld.global.u64 	%rd46, [lens];
	add.s64 	%rd48, %rd46, %rd50;
	ld.u32 	%r156, [%rd48];
	setp.lt.s32 	%p71, %r155, %r156;
	@%p71 bra 	$L__BB0_55;
$L__BB0_56:
	add.s32 	%r154, %r154, 1;
	setp.lt.s32 	%p72, %r154, %r156;
	@%p72 bra 	$L__BB0_53;
$L__BB0_57:
	setp.gt.u32 	%p73, %r3, 98;
	or.pred  	%p74, %p8, %p73;
	@%p74 bra 	$L__BB0_64;
	ld.global.u64 	%rd49, [lens];
	add.s64 	%rd51, %rd49, %rd50;
	ld.u32 	%r160, [%rd51];
	setp.lt.s32 	%p75, %r160, 1;
	@%p75 bra 	$L__BB0_64;
	mov.b32 	%r158, 0;
$L__BB0_60:
	setp.lt.s32 	%p76, %r160, 1;
	@%p76 bra 	$L__BB0_63;
	mov.f32 	%f73, 0f7FC00000;
	rsqrt.approx.f32 	%f51, %f73;
	mov.b32 	%r159, 0;
$L__BB0_62:
	atom.global.add.f32 	%f74, [counter], 0f3F800000;
	add.f32 	%f83, %f83, %f51;
	add.s32 	%r159, %r159, 1;
	ld.global.u64 	%rd52, [lens];
	add.s64 	%rd54, %rd52, %rd50;
	ld.u32 	%r160, [%rd54];
	setp.lt.s32 	%p77, %r159, %r160;
	@%p77 bra 	$L__BB0_62;
$L__BB0_63:
	add.s32 	%r158, %r158, 1;
	setp.lt.s32 	%p78, %r158, %r160;
	@%p78 bra 	$L__BB0_60;
$L__BB0_64:
	add.s32 	%r124, %r124, 1;
	setp.ne.s32 	%p79, %r124, 2;
	@%p79 bra 	$L__BB0_1;
	atom.global.add.f32 	%f75, [gpuTotal], %f83;
	ret;

}
	// .globl	_Z11calcOverallv
.visible .entry _Z11calcOverallv()
{
	.reg .pred 	%p<9>;
	.reg .b32 	%r<58>;
	.reg .b32 	%f<50>;
	.reg .b64 	%rd<7>;

	mov.u32 	%r21, %ctaid.x;
	mov.u32 	%r22, %tid.x;
	mad.lo.s32 	%r1, %r21, 10, %r22;
	mov.u32 	%r23, %ctaid.y;
	mov.u32 	%r24, %tid.y;
	mad.lo.s32 	%r2, %r23, 10, %r24;
	mov.u32 	%r25, %ctaid.z;
	mov.u32 	%r26, %tid.z;
	mad.lo.s32 	%r27, %r25, 10, %r26;
	mad.lo.s32 	%r28, %r2, 100, %r27;
	mad.lo.s32 	%r29, %r1, 10000, %r28;
	ld.global.u64 	%rd4, [lens];
	mul.wide.s32 	%rd5, %r29, 4;
	add.s64 	%rd1, %rd4, %rd5;
	ld.global.f32 	%f1, [xStep];
	ld.global.f32 	%f2, [yStep];
	ld.global.f32 	%f3, [zStep];
	add.s32 	%r3, %r27, -3;
	add.s64 	%rd2, %rd4, 8;
	mov.f32 	%f47, 0f00000000;
	mov.b32 	%r53, 0;
$L__BB1_1:
	mul.lo.s32 	%r5, %r53, 10000;
	sub.s32 	%r31, %r1, %r53;
	abs.s32 	%r6, %r31;
	cvt.rn.f32.s32 	%f18, %r31;
	mul.f32 	%f19, %f1, %f18;
	mul.f32 	%f5, %f19, %f19;
	mov.b32 	%r54, 0;
$L__BB1_2:
	sub.s32 	%r33, %r2, %r54;
	abs.s32 	%r34, %r33;
	cvt.rn.f32.s32 	%f20, %r33;
	mul.f32 	%f21, %f2, %f20;
	fma.rn.f32 	%f7, %f21, %f21, %f5;
	min.s32 	%r36, %r6, %r34;
	setp.lt.s32 	%p1, %r36, 2;
	mad.lo.s32 	%r55, %r54, 100, %r5;
	mov.b32 	%r56, -3;
	mov.u32 	%r57, %r3;
$L__BB1_3:
	mul.wide.u32 	%rd6, %r55, 4;
	add.s64 	%rd3, %rd2, %rd6;
	@%p1 bra 	$L__BB1_6;
	add.s32 	%r12, %r57, 3;
	abs.s32 	%r37, %r12;
	setp.lt.s32 	%p2, %r37, 2;
	@%p2 bra 	$L__BB1_6;
	ld.u32 	%r38, [%rd1];
	ld.u32 	%r39, [%rd3+-8];
	mul.lo.s32 	%r40, %r39, %r38;
	cvt.rn.f32.s32 	%f22, %r12;
	mul.f32 	%f23, %f3, %f22;
	fma.rn.f32 	%f24, %f23, %f23, %f7;
	rsqrt.approx.f32 	%f25, %f24;
	cvt.rn.f32.s32 	%f26, %r40;
	fma.rn.f32 	%f47, %f25, %f26, %f47;
$L__BB1_6:
	@%p1 bra 	$L__BB1_9;
	add.s32 	%r13, %r57, 2;
	abs.s32 	%r41, %r13;
	setp.lt.s32 	%p3, %r41, 2;
	@%p3 bra 	$L__BB1_9;
	ld.u32 	%r42, [%rd1];
	ld.u32 	%r43, [%rd3+-4];
	mul.lo.s32 	%r44, %r43, %r42;
	cvt.rn.f32.s32 	%f27, %r13;
	mul.f32 	%f28, %f3, %f27;
	fma.rn.f32 	%f29, %f28, %f28, %f7;
	rsqrt.approx.f32 	%f30, %f29;
	cvt.rn.f32.s32 	%f31, %r44;
	fma.rn.f32 	%f47, %f30, %f31, %f47;
$L__BB1_9:
	@%p1 bra 	$L__BB1_12;
	add.s32 	%r14, %r57, 1;
	abs.s32 	%r45, %r14;
	setp.lt.s32 	%p4, %r45, 2;
	@%p4 bra 	$L__BB1_12;
	ld.u32 	%r46, [%rd1];
	ld.u32 	%r47, [%rd3];
	mul.lo.s32 	%r48, %r47, %r46;
	cvt.rn.f32.s32 	%f32, %r14;
	mul.f32 	%f33, %f3, %f32;
	fma.rn.f32 	%f34, %f33, %f33, %f7;
	rsqrt.approx.f32 	%f35, %f34;
	cvt.rn.f32.s32 	%f36, %r48;
	fma.rn.f32 	%f47, %f35, %f36, %f47;
$L__BB1_12:
	@%p1 bra 	$L__BB1_15;
	abs.s32 	%r49, %r57;
	setp.lt.s32 	%p5, %r49, 2;
	@%p5 bra 	$L__BB1_15;
	ld.u32 	%r50, [%rd1];
	ld.u32 	%r51, [%rd3+4];
	mul.lo.s32 	%r52, %r51, %r50;
	cvt.rn.f32.s32 	%f37, %r57;
	mul.f32 	%f38, %f3, %f37;
	fma.rn.f32 	%f39, %f38, %f38, %f7;
	rsqrt.approx.f32 	%f40, %f39;
	cvt.rn.f32.s32 	%f41, %r52;
	fma.rn.f32 	%f47, %f40, %f41, %f47;
$L__BB1_15:
	add.s32 	%r57, %r57, -4;
	add.s32 	%r56, %r56, -4;
	add.s32 	%r55, %r55, 4;
	setp.ne.s32 	%p6, %r56, -103;
	@%p6 bra 	$L__BB1_3;
	add.s32 	%r54, %r54, 1;
	setp.ne.s32 	%p7, %r54, 100;
	@%p7 bra 	$L__BB1_2;
	add.s32 	%r53, %r53, 1;
	setp.ne.s32 	%p8, %r53, 100;
	@%p8 bra 	$L__BB1_1;
	atom.global.add.f32 	%f42, [gpuTotal], %f47;
	ret;

}


// ===== COMPILED SASS (sm_100) =====

	.target	sm_100

	.elftype	@"ET_EXEC"


//--------------------- .note.nv.tkinfo           --------------------------
	.section	.note.nv.tkinfo,"",@"SHT_NOTE"
	.sectionflags	@"SHF_NOTE_NV_TKINFO"
	.tkinfo
        /*0018*/ 	.word	0x00000002
        /*0030*/ 	.string	""
        /*0030*/ 	.string	"ptxas"
        /*0030*/ 	.string	"Cuda compilation tools, release 13.0, V13.0.88"
        /*0030*/ 	.string	"Build cuda_13.0.r13.0/compiler.36424714_0"
        /*0030*/ 	.string	"-arch sm_100 -m 64 "



//--------------------- .note.nv.cuinfo           --------------------------
	.section	.note.nv.cuinfo,"",@"SHT_NOTE"
	.sectionflags	@"SHF_NOTE_NV_CUINFO"
        /*0018*/ 	.short	0x0002
        /*001a*/ 	.short	0x0064
        /*001c*/ 	.short	0x0082
	.zero		2


//--------------------- .nv.info                  --------------------------
	.section	.nv.info,"",@"SHT_CUDA_INFO"
	.align	4


	//----- nvinfo : EIATTR_REGCOUNT
	.align		4
        /*0000*/ 	.byte	0x04, 0x2f
        /*0002*/ 	.short	(.L_11 - .L_10)
	.align		4
.L_10:
        /*0004*/ 	.word	index@(_Z10calcNearbyv)
        /*0008*/ 	.word	0x00000016


	//----- nvinfo : EIATTR_FRAME_SIZE
	.align		4
.L_11:
        /*000c*/ 	.byte	0x04, 0x11
        /*000e*/ 	.short	(.L_13 - .L_12)
	.align		4
.L_12:
        /*0010*/ 	.word	index@(_Z10calcNearbyv)
        /*0014*/ 	.word	0x00000000


	//----- nvinfo : EIATTR_REGCOUNT
	.align		4
.L_13:
        /*0018*/ 	.byte	0x04, 0x2f
        /*001a*/ 	.short	(.L_15 - .L_14)
	.align		4
.L_14:
        /*001c*/ 	.word	index@(_Z11calcOverallv)
        /*0020*/ 	.word	0x0000001a


	//----- nvinfo : EIATTR_FRAME_SIZE
	.align		4
.L_15:
        /*0024*/ 	.byte	0x04, 0x11
        /*0026*/ 	.short	(.L_17 - .L_16)
	.align		4
.L_16:
        /*0028*/ 	.word	index@(_Z11calcOverallv)
        /*002c*/ 	.word	0x00000000


	//----- nvinfo : EIATTR_MIN_STACK_SIZE
	.align		4
.L_17:
        /*0030*/ 	.byte	0x04, 0x12
        /*0032*/ 	.short	(.L_19 - .L_18)
	.align		4
.L_18:
        /*0034*/ 	.word	index@(_Z11calcOverallv)
        /*0038*/ 	.word	0x00000000


	//----- nvinfo : EIATTR_MIN_STACK_SIZE
	.align		4
.L_19:
        /*003c*/ 	.byte	0x04, 0x12
        /*003e*/ 	.short	(.L_21 - .L_20)
	.align		4
.L_20:
        /*0040*/ 	.word	index@(_Z10calcNearbyv)
        /*0044*/ 	.word	0x00000000
.L_21:


//--------------------- .nv.compat                --------------------------
	.section	.nv.compat,"",@"SHT_CUDA_COMPAT_INFO"
	.align	4
        /*0000*/ 	.byte	0x02, 0x09, 0x00, 0x00, 0x02, 0x02, 0x01, 0x00, 0x02, 0x05, 0x05, 0x00, 0x03, 0x07, 0x01, 0x01
        /*0010*/ 	.byte	0x02, 0x03, 0x00, 0x00, 0x02, 0x06, 0x01, 0x00, 0x04, 0x0b, 0x08, 0x00, 0x01, 0x00, 0x00, 0x00
        /*0020*/ 	.byte	0x00, 0x00, 0x00, 0x00


//--------------------- .nv.info._Z11calcOverallv --------------------------
	.section	.nv.info._Z11calcOverallv,"",@"SHT_CUDA_INFO"
	.sectionflags	@""
	.align	4


	//----- nvinfo : EIATTR_CUDA_API_VERSION
	.align		4
        /*0000*/ 	.byte	0x04, 0x37
        /*0002*/ 	.short	(.L_23 - .L_22)
.L_22:
        /*0004*/ 	.word	0x00000082


	//----- nvinfo : EIATTR_SPARSE_MMA_MASK
	.align		4
.L_23:
        /*0008*/ 	.byte	0x03, 0x50
        /*000a*/ 	.short	0x0000


	//----- nvinfo : EIATTR_MAXREG_COUNT
	.align		4
        /*000c*/ 	.byte	0x03, 0x1b
        /*000e*/ 	.short	0x00ff


	//----- nvinfo : EIATTR_MERCURY_ISA_VERSION
	.align		4
        /*0010*/ 	.byte	0x03, 0x5f
        /*0012*/ 	.short	0x0101


	//----- nvinfo : EIATTR_VRC_CTA_INIT_COUNT
	.align		4
        /*0014*/ 	.byte	0x02, 0x4a
	.zero		1
	.zero		1


	//----- nvinfo : EIATTR_EXIT_INSTR_OFFSETS
	.align		4
        /*0018*/ 	.byte	0x04, 0x1c
        /*001a*/ 	.short	(.L_25 - .L_24)


	//   ....[0]....
.L_24:
        /*001c*/ 	.word	0x00000860


	//----- nvinfo : EIATTR_CRS_STACK_SIZE
	.align		4
.L_25:
        /*0020*/ 	.byte	0x04, 0x1e
        /*0022*/ 	.short	(.L_27 - .L_26)
.L_26:
        /*0024*/ 	.word	0x00000000


	//----- nvinfo : EIATTR_SW_WAR
	.align		4
.L_27:
        /*0028*/ 	.byte	0x04, 0x36
        /*002a*/ 	.short	(.L_29 - .L_28)
.L_28:
        /*002c*/ 	.word	0x00000008
.L_29:


//--------------------- .nv.info._Z10calcNearbyv  --------------------------
	.section	.nv.info._Z10calcNearbyv,"",@"SHT_CUDA_INFO"
	.sectionflags	@""
	.align	4


	//----- nvinfo : EIATTR_CUDA_API_VERSION
	.align		4
        /*0000*/ 	.byte	0x04, 0x37
        /*0002*/ 	.short	(.L_31 - .L_30)
.L_30:
        /*0004*/ 	.word	0x00000082


	//----- nvinfo : EIATTR_SPARSE_MMA_MASK
	.align		4
.L_31:
        /*0008*/ 	.byte	0x03, 0x50
        /*000a*/ 	.short	0x0000


	//----- nvinfo : EIATTR_MAXREG_COUNT
	.align		4
        /*000c*/ 	.byte	0x03, 0x1b
        /*000e*/ 	.short	0x00ff


	//----- nvinfo : EIATTR_MERCURY_ISA_VERSION
	.align		4
        /*0010*/ 	.byte	0x03, 0x5f
        /*0012*/ 	.short	0x0101


	//----- nvinfo : EIATTR_VRC_CTA_INIT_COUNT
	.align		4
        /*0014*/ 	.byte	0x02, 0x4a
	.zero		1
	.zero		1


	//----- nvinfo : EIATTR_EXIT_INSTR_OFFSETS
	.align		4
        /*0018*/ 	.byte	0x04, 0x1c
        /*001a*/ 	.short	(.L_33 - .L_32)


	//   ....[0]....
.L_32:
        /*001c*/ 	.word	0x00001600


	//----- nvinfo : EIATTR_CRS_STACK_SIZE
	.align		4
.L_33:
        /*0020*/ 	.byte	0x04, 0x1e
        /*0022*/ 	.short	(.L_35 - .L_34)
.L_34:
        /*0024*/ 	.word	0x00000000


	//----- nvinfo : EIATTR_SW_WAR
	.align		4
.L_35:
        /*0028*/ 	.byte	0x04, 0x36
        /*002a*/ 	.short	(.L_37 - .L_36)
.L_36:
        /*002c*/ 	.word	0x00000008
.L_37:


//--------------------- .nv.callgraph             --------------------------
	.section	.nv.callgraph,"",@"SHT_CUDA_CALLGRAPH"
	.align	4
	.sectionentsize	8
	.align		4
        /*0000*/ 	.word	0x00000000
	.align		4
        /*0004*/ 	.word	0xffffffff
	.align		4
        /*0008*/ 	.word	0x00000000
	.align		4
        /*000c*/ 	.word	0xfffffffe
	.align		4
        /*0010*/ 	.word	0x00000000
	.align		4
        /*0014*/ 	.word	0xfffffffd
	.align		4
        /*0018*/ 	.word	0x00000000
	.align		4
        /*001c*/ 	.word	0xfffffffc


//--------------------- .nv.constant4             --------------------------
	.section	.nv.constant4,"a",@progbits
	.align	8
	.align		8
.nv.constant4:
        /*0000*/ 	.dword	x
	.align		8
        /*0008*/ 	.dword	y
	.align		8
        /*0010*/ 	.dword	z
	.align		8
        /*0018*/ 	.dword	gpuTotal
	.align		8
        /*0020*/ 	.dword	indices
	.align		8
        /*0028*/ 	.dword	lens
	.align		8
        /*0030*/ 	.dword	xStep
	.align		8
        /*0038*/ 	.dword	yStep
	.align		8
        /*0040*/ 	.dword	zStep
	.align		8
        /*0048*/ 	.dword	counter


//--------------------- .text._Z11calcOverallv    --------------------------
	.section	.text._Z11calcOverallv,"ax",@progbits
	.align	128
        .global         _Z11calcOverallv
        .type           _Z11calcOverallv,@function
        .size           _Z11calcOverallv,(.L_x_77 - _Z11calcOverallv)
        .other          _Z11calcOverallv,@"STO_CUDA_ENTRY STV_DEFAULT"
_Z11calcOverallv:
.text._Z11calcOverallv:
[----:B------:R-:W-:Y:S08]  /*0000*/  LDC R1, c[0x0][0x37c] ;  /* 0x0000df00ff017b82 */ /* 0x000ff00000000800 */
[----:B------:R-:W0:Y:S01]  /*0010*/  LDC.64 R4, c[0x4][0x28] ;  /* 0x01000a00ff047b82 */ /* 0x000e220000000a00 */
[----:B------:R-:W0:Y:S07]  /*0020*/  LDCU.64 UR8, c[0x0][0x358] ;  /* 0x00006b00ff0877ac */ /* 0x000e2e0008000a00 */
[----:B------:R-:W1:Y:S08]  /*0030*/  LDC.64 R8, c[0x4][0x38] ;  /* 0x01000e00ff087b82 */ /* 0x000e700000000a00 */
[----:B------:R-:W2:Y:S01]  /*0040*/  LDC.64 R2, c[0x4][0x30] ;  /* 0x01000c00ff027b82 */ /* 0x000ea20000000a00 */
[----:B0-----:R-:W3:Y:S07]  /*0050*/  LDG.E.64 R4, desc[UR8][R4.64] ;  /* 0x0000000804047981 */ /* 0x001eee000c1e1b00 */
[----:B------:R-:W0:Y:S01]  /*0060*/  LDC.64 R12, c[0x4][0x40] ;  /* 0x01001000ff0c7b82 */ /* 0x000e220000000a00 */
[----:B------:R-:W4:Y:S01]  /*0070*/  S2R R10, SR_CTAID.Y ;  /* 0x00000000000a7919 */ /* 0x000f220000002600 */
[----:B------:R-:W4:Y:S01]  /*0080*/  S2R R15, SR_TID.Y ;  /* 0x00000000000f7919 */ /* 0x000f220000002200 */
[----:B------:R-:W4:Y:S01]  /*0090*/  S2R R16, SR_CTAID.Z ;  /* 0x0000000000107919 */ /* 0x000f220000002700 */
[----:B------:R-:W4:Y:S01]  /*00a0*/  S2R R17, SR_TID.Z ;  /* 0x0000000000117919 */ /* 0x000f220000002300 */
[----:B------:R-:W4:Y:S01]  /*00b0*/  S2R R11, SR_CTAID.X ;  /* 0x00000000000b7919 */ /* 0x000f220000002500 */
[----:B------:R-:W4:Y:S01]  /*00c0*/  S2R R14, SR_TID.X ;  /* 0x00000000000e7919 */ /* 0x000f220000002100 */
[----:B-1----:R1:W5:Y:S04]  /*00d0*/  LDG.E R6, desc[UR8][R8.64] ;  /* 0x0000000808067981 */ /* 0x002368000c1e1900 */
[----:B--2---:R-:W5:Y:S04]  /*00e0*/  LDG.E R0, desc[UR8][R2.64] ;  /* 0x0000000802007981 */ /* 0x004f68000c1e1900 */
[----:B0-----:R0:W5:Y:S01]  /*00f0*/  LDG.E R7, desc[UR8][R12.64] ;  /* 0x000000080c077981 */ /* 0x001162000c1e1900 */
[----:B----4-:R-:W-:-:S02]  /*0100*/  IMAD R10, R10, 0xa, R15 ;  /* 0x0000000a0a0a7824 */ /* 0x010fc400078e020f */
[----:B------:R-:W-:-:S04]  /*0110*/  IMAD R15, R16, 0xa, R17 ;  /* 0x0000000a100f7824 */ /* 0x000fc800078e0211 */
[----:B-1----:R-:W-:Y:S02]  /*0120*/  IMAD R8, R10, 0x64, R15 ;  /* 0x000000640a087824 */ /* 0x002fe400078e020f */
[----:B------:R-:W-:Y:S02]  /*0130*/  IMAD R11, R11, 0xa, R14 ;  /* 0x0000000a0b0b7824 */ /* 0x000fe400078e020e */
[----:B0-----:R-:W-:Y:S02]  /*0140*/  HFMA2 R12, -RZ, RZ, 0, 0 ;  /* 0x00000000ff0c7431 */ /* 0x001fe400000001ff */
[----:B------:R-:W-:Y:S01]  /*0150*/  IMAD R9, R11, 0x2710, R8 ;  /* 0x000027100b097824 */ /* 0x000fe200078e0208 */
[----:B------:R-:W-:Y:S01]  /*0160*/  IADD3 R13, PT, PT, R15, -0x3, RZ ;  /* 0xfffffffd0f0d7810 */ /* 0x000fe20007ffe0ff */
[----:B------:R-:W-:Y:S01]  /*0170*/  UMOV UR4, URZ ;  /* 0x000000ff00047c82 */ /* 0x000fe20008000000 */
[----:B---3--:R-:W-:-:S04]  /*0180*/  IADD3 R2, P0, PT, R4, 0x8, RZ ;  /* 0x0000000804027810 */ /* 0x008fc80007f1e0ff */
[----:B------:R-:W-:Y:S01]  /*0190*/  IADD3.X R3, PT, PT, RZ, R5, RZ, P0, !PT ;  /* 0x00000005ff037210 */ /* 0x000fe200007fe4ff */
[----:B------:R-:W-:-:S08]  /*01a0*/  IMAD.WIDE R4, R9, 0x4, R4 ;  /* 0x0000000409047825 */ /* 0x000fd000078e0204 */
.L_x_10:
[----:B------:R-:W-:Y:S01]  /*01b0*/  IADD3 R22, PT, PT, R11, -UR4, RZ ;  /* 0x800000040b167c10 */ /* 0x000fe2000fffe0ff */
[----:B------:R-:W-:Y:S01]  /*01c0*/  UMOV UR7, UR4 ;  /* 0x0000000400077c82 */ /* 0x000fe20008000000 */
[----:B------:R-:W-:Y:S02]  /*01d0*/  UIADD3 UR4, UPT, UPT, UR4, 0x1, URZ ;  /* 0x0000000104047890 */ /* 0x000fe4000fffe0ff */
[----:B------:R-:W-:Y:S01]  /*01e0*/  I2FP.F32.S32 R9, R22 ;  /* 0x0000001600097245 */ /* 0x000fe20000201400 */
[----:B------:R-:W-:Y:S01]  /*01f0*/  UMOV UR5, URZ ;  /* 0x000000ff00057c82 */ /* 0x000fe20008000000 */
[----:B------:R-:W-:-:S03]  /*0200*/  UISETP.NE.AND UP0, UPT, UR4, 0x64, UPT ;  /* 0x000000640400788c */ /* 0x000fc6000bf05270 */
[----:B-----5:R-:W-:-:S04]  /*0210*/  FMUL R9, R0, R9 ;  /* 0x0000000900097220 */ /* 0x020fc80000400000 */
[----:B------:R-:W-:-:S07]  /*0220*/  FMUL R14, R9, R9 ;  /* 0x00000009090e7220 */ /* 0x000fce0000400000 */
.L_x_9:
[----:B------:R-:W-:Y:S01]  /*0230*/  IADD3 R8, PT, PT, R10, -UR5, RZ ;  /* 0x800000050a087c10 */ /* 0x000fe2000fffe0ff */
[----:B------:R-:W-:Y:S01]  /*0240*/  UIMAD UR6, UR7, 0x64, UR5 ;  /* 0x00000064070678a4 */ /* 0x000fe2000f8e0205 */
[----:B------:R-:W-:Y:S01]  /*0250*/  IABS R15, R22 ;  /* 0x00000016000f7213 */ /* 0x000fe20000000000 */
[----:B------:R-:W-:Y:S01]  /*0260*/  UIADD3 UR5, UPT, UPT, UR5, 0x1, URZ ;  /* 0x0000000105057890 */ /* 0x000fe2000fffe0ff */
[-C--:B------:R-:W-:Y:S01]  /*0270*/  IABS R16, R8.reuse ;  /* 0x0000000800107213 */ /* 0x080fe20000000000 */
[----:B------:R-:W-:Y:S01]  /*0280*/  UIMAD UR6, UR6, 0x64, URZ ;  /* 0x00000064060678a4 */ /* 0x000fe2000f8e02ff */
[----:B------:R-:W-:Y:S01]  /*0290*/  I2FP.F32.S32 R9, R8 ;  /* 0x0000000800097245 */ /* 0x000fe20000201400 */
[----:B------:R-:W-:Y:S01]  /*02a0*/  UISETP.NE.AND UP1, UPT, UR5, 0x64, UPT ;  /* 0x000000640500788c */ /* 0x000fe2000bf25270 */
[----:B------:R-:W-:-:S03]  /*02b0*/  VIMNMX R15, PT, PT, R15, R16, PT ;  /* 0x000000100f0f7248 */ /* 0x000fc60003fe0100 */
[----:B------:R-:W-:Y:S01]  /*02c0*/  FMUL R9, R6, R9 ;  /* 0x0000000906097220 */ /* 0x000fe20000400000 */
[----:B------:R-:W-:Y:S01]  /*02d0*/  ISETP.GE.AND P0, PT, R15, 0x2, PT ;  /* 0x000000020f00780c */ /* 0x000fe20003f06270 */
[----:B------:R-:W-:Y:S01]  /*02e0*/  IMAD.MOV.U32 R15, RZ, RZ, R13 ;  /* 0x000000ffff0f7224 */ /* 0x000fe200078e000d */
[----:B------:R-:W-:Y:S01]  /*02f0*/  MOV R17, UR6 ;  /* 0x0000000600117c02 */ /* 0x000fe20008000f00 */
[----:B------:R-:W-:Y:S01]  /*0300*/  FFMA R16, R9, R9, R14 ;  /* 0x0000000909107223 */ /* 0x000fe2000000000e */
[----:B------:R-:W-:-:S09]  /*0310*/  UMOV UR6, 0xfffffffd ;  /* 0xfffffffd00067882 */ /* 0x000fd20000000000 */
.L_x_8:
[----:B------:R-:W-:Y:S01]  /*0320*/  UIADD3 UR6, UPT, UPT, UR6, -0x4, URZ ;  /* 0xfffffffc06067890 */ /* 0x000fe2000fffe0ff */
[----:B------:R-:W-:Y:S01]  /*0330*/  IABS R8, R15 ;  /* 0x0000000f00087213 */ /* 0x000fe20000000000 */
[----:B------:R-:W-:Y:S02]  /*0340*/  BSSY.RECONVERGENT B0, `(.L_x_0) ;  /* 0x0000015000007945 */ /* 0x000fe40003800200 */
[----:B------:R-:W-:Y:S01]  /*0350*/  UISETP.NE.AND UP2, UPT, UR6, -0x67, UPT ;  /* 0xffffff990600788c */ /* 0x000fe2000bf45270 */
[----:B------:R-:W-:Y:S01]  /*0360*/  ISETP.LT.OR P1, PT, R8, 0x2, !P0 ;  /* 0x000000020800780c */ /* 0x000fe20004721670 */
[----:B------:R-:W-:Y:S01]  /*0370*/  IMAD.WIDE.U32 R8, R17, 0x4, R2 ;  /* 0x0000000411087825 */ /* 0x000fe200078e0002 */
[----:B------:R-:W-:Y:S11]  /*0380*/  @!P0 BRA `(.L_x_1) ;  /* 0x0000000000408947 */ /* 0x000ff60003800000 */
[----:B------:R-:W-:-:S04]  /*0390*/  IADD3 R20, PT, PT, R15, 0x3, RZ ;  /* 0x000000030f147810 */ /* 0x000fc80007ffe0ff */
[----:B------:R-:W-:-:S04]  /*03a0*/  IABS R18, R20 ;  /* 0x0000001400127213 */ /* 0x000fc80000000000 */
[----:B------:R-:W-:-:S13]  /*03b0*/  ISETP.GE.AND P2, PT, R18, 0x2, PT ;  /* 0x000000021200780c */ /* 0x000fda0003f46270 */
[----:B------:R-:W-:Y:S05]  /*03c0*/  @!P2 BRA `(.L_x_1) ;  /* 0x000000000030a947 */ /* 0x000fea0003800000 */
[----:B------:R-:W2:Y:S04]  /*03d0*/  LD.E R18, desc[UR8][R4.64] ;  /* 0x0000000804127980 */ /* 0x000ea8000c101900 */
[----:B------:R-:W2:Y:S01]  /*03e0*/  LD.E R19, desc[UR8][R8.64+-0x8] ;  /* 0xfffff80808137980 */ /* 0x000ea2000c101900 */
[----:B------:R-:W-:-:S05]  /*03f0*/  I2FP.F32.S32 R20, R20 ;  /* 0x0000001400147245 */ /* 0x000fca0000201400 */
[----:B------:R-:W-:-:S04]  /*0400*/  FMUL R21, R7, R20 ;  /* 0x0000001407157220 */ /* 0x000fc80000400000 */
[----:B------:R-:W-:-:S05]  /*0410*/  FFMA R21, R21, R21, R16 ;  /* 0x0000001515157223 */ /* 0x000fca0000000010 */
[----:B------:R-:W-:-:S13]  /*0420*/  FSETP.GEU.AND P2, PT, |R21|, 1.175494350822287508e-38, PT ;  /* 0x008000001500780b */ /* 0x000fda0003f4e200 */
[----:B------:R-:W-:-:S04]  /*0430*/  @!P2 FMUL R21, R21, 16777216 ;  /* 0x4b8000001515a820 */ /* 0x000fc80000400000 */
[----:B------:R-:W0:Y:S02]  /*0440*/  MUFU.RSQ R23, R21 ;  /* 0x0000001500177308 */ /* 0x000e240000001400 */
[----:B0-----:R-:W-:Y:S01]  /*0450*/  @!P2 FMUL R23, R23, 4096 ;  /* 0x458000001717a820 */ /* 0x001fe20000400000 */
[----:B--2---:R-:W-:-:S05]  /*0460*/  IMAD R18, R18, R19, RZ ;  /* 0x0000001312127224 */ /* 0x004fca00078e02ff */
[----:B------:R-:W-:-:S05]  /*0470*/  I2FP.F32.S32 R18, R18 ;  /* 0x0000001200127245 */ /* 0x000fca0000201400 */
[----:B------:R-:W-:-:S07]  /*0480*/  FFMA R12, R23, R18, R12 ;  /* 0x00000012170c7223 */ /* 0x000fce000000000c */
.L_x_1:
[----:B------:R-:W-:Y:S05]  /*0490*/  BSYNC.RECONVERGENT B0 ;  /* 0x0000000000007941 */ /* 0x000fea0003800200 */
.L_x_0:
[----:B------:R-:W-:Y:S04]  /*04a0*/  BSSY.RECONVERGENT B0, `(.L_x_2) ;  /* 0x0000012000007945 */ /* 0x000fe80003800200 */
[----:B------:R-:W-:Y:S05]  /*04b0*/  @!P0 BRA `(.L_x_3) ;  /* 0x0000000000408947 */ /* 0x000fea0003800000 */
[----:B------:R-:W-:-:S05]  /*04c0*/  VIADD R20, R15, 0x2 ;  /* 0x000000020f147836 */ /* 0x000fca0000000000 */
        /* <DEDUP_REMOVED lines=15> */
.L_x_3:
[----:B------:R-:W-:Y:S05]  /*05c0*/  BSYNC.RECONVERGENT B0 ;  /* 0x0000000000007941 */ /* 0x000fea0003800200 */
.L_x_2:
[----:B------:R-:W-:Y:S04]  /*05d0*/  BSSY.RECONVERGENT B0, `(.L_x_4) ;  /* 0x0000012000007945 */ /* 0x000fe80003800200 */
[----:B------:R-:W-:Y:S05]  /*05e0*/  @!P0 BRA `(.L_x_5) ;  /* 0x0000000000408947 */ /* 0x000fea0003800000 */
        /* <DEDUP_REMOVED lines=16> */
.L_x_5:
[----:B------:R-:W-:Y:S05]  /*06f0*/  BSYNC.RECONVERGENT B0 ;  /* 0x0000000000007941 */ /* 0x000fea0003800200 */
.L_x_4:
[----:B------:R-:W-:Y:S04]  /*0700*/  BSSY.RECONVERGENT B0, `(.L_x_6) ;  /* 0x000000e000007945 */ /* 0x000fe80003800200 */
[----:B------:R-:W-:Y:S05]  /*0710*/  @P1 BRA `(.L_x_7) ;  /* 0x0000000000301947 */ /* 0x000fea0003800000 */
        /* <DEDUP_REMOVED lines=12> */
.L_x_7:
[----:B------:R-:W-:Y:S05]  /*07e0*/  BSYNC.RECONVERGENT B0 ;  /* 0x0000000000007941 */ /* 0x000fea0003800200 */
.L_x_6:
[----:B------:R-:W-:Y:S02]  /*07f0*/  IADD3 R15, PT, PT, R15, -0x4, RZ ;  /* 0xfffffffc0f0f7810 */ /* 0x000fe40007ffe0ff */
[----:B------:R-:W-:Y:S01]  /*0800*/  IADD3 R17, PT, PT, R17, 0x4, RZ ;  /* 0x0000000411117810 */ /* 0x000fe20007ffe0ff */
[----:B------:R-:W-:Y:S06]  /*0810*/  BRA.U UP2, `(.L_x_8) ;  /* 0xfffffff902c07547 */ /* 0x000fec000b83ffff */
[----:B------:R-:W-:Y:S05]  /*0820*/  BRA.U UP1, `(.L_x_9) ;  /* 0xfffffff901807547 */ /* 0x000fea000b83ffff */
[----:B------:R-:W-:Y:S05]  /*0830*/  BRA.U UP0, `(.L_x_10) ;  /* 0xfffffff9005c7547 */ /* 0x000fea000b83ffff */
[----:B------:R-:W0:Y:S02]  /*0840*/  LDC.64 R2, c[0x4][0x18] ;  /* 0x01000600ff027b82 */ /* 0x000e240000000a00 */
[----:B0-----:R-:W-:Y:S01]  /*0850*/  REDG.E.ADD.F32.FTZ.RN.STRONG.GPU desc[UR8][R2.64], R12 ;  /* 0x0000000c020079a6 */ /* 0x001fe2000c12f308 */
[----:B------:R-:W-:Y:S05]  /*0860*/  EXIT ;  /* 0x000000000000794d */ /* 0x000fea0003800000 */
.L_x_11:
[----:B------:R-:W-:-:S00]  /*0870*/  BRA `(.L_x_11) ;  /* 0xfffffffc00fc7947 */ /* 0x000fc0000383ffff */
[----:B------:R-:W-:-:S00]  /*0880*/  NOP ;  /* 0x0000000000007918 */ /* 0x000fc00000000000 */
[----:B------:R-:W-:-:S00]  /*0890*/  NOP ;  /* 0x0000000000007918 */ /* 0x000fc00000000000 */
[----:B------:R-:W-:-:S00]  /*08a0*/  NOP ;  /* 0x0000000000007918 */ /* 0x000fc00000000000 */
[----:B------:R-:W-:-:S00]  /*08b0*/  NOP ;  /* 0x0000000000007918 */ /* 0x000fc00000000000 */
[----:B------:R-:W-:-:S00]  /*08c0*/  NOP ;  /* 0x0000000000007918 */ /* 0x000fc00000000000 */
[----:B------:R-:W-:-:S00]  /*08d0*/  NOP ;  /* 0x0000000000007918 */ /* 0x000fc00000000000 */
[----:B------:R-:W-:-:S00]  /*08e0*/  NOP ;  /* 0x0000000000007918 */ /* 0x000fc00000000000 */
[----:B------:R-:W-:-:S00]  /*08f0*/  NOP ;  /* 0x0000000000007918 */ /* 0x000fc00000000000 */
.L_x_77:


//--------------------- .text._Z10calcNearbyv     --------------------------
	.section	.text._Z10calcNearbyv,"ax",@progbits
	.align	128
        .global         _Z10calcNearbyv
        .type           _Z10calcNearbyv,@function
        .size           _Z10calcNearbyv,(.L_x_78 - _Z10calcNearbyv)
        .other          _Z10calcNearbyv,@"STO_CUDA_ENTRY STV_DEFAULT"
_Z10calcNearbyv:
.text._Z10calcNearbyv:
[----:B------:R-:W-:Y:S01]  /*0000*/  LDC R1, c[0x0][0x37c] ;  /* 0x0000df00ff017b82 */ /* 0x000fe20000000800 */
[----:B------:R-:W0:Y:S01]  /*0010*/  S2R R6, SR_CTAID.Y ;  /* 0x0000000000067919 */ /* 0x000e220000002600 */
[----:B------:R-:W1:Y:S01]  /*0020*/  LDCU.64 UR6, c[0x0][0x358] ;  /* 0x00006b00ff0677ac */ /* 0x000e620008000a00 */
[----:B------:R-:W0:Y:S01]  /*0030*/  S2R R5, SR_TID.Y ;  /* 0x0000000000057919 */ /* 0x000e220000002200 */
[----:B------:R-:W-:Y:S01]  /*0040*/  UMOV UR4, 0xffffffff ;  /* 0xffffffff00047882 */ /* 0x000fe20000000000 */
[----:B------:R-:W2:Y:S01]  /*0050*/  S2R R0, SR_CTAID.Z ;  /* 0x0000000000007919 */ /* 0x000ea20000002700 */
[----:B------:R-:W2:Y:S01]  /*0060*/  S2R R7, SR_TID.Z ;  /* 0x0000000000077919 */ /* 0x000ea20000002300 */
[----:B------:R-:W3:Y:S01]  /*0070*/  S2R R4, SR_CTAID.X ;  /* 0x0000000000047919 */ /* 0x000ee20000002500 */
[----:B------:R-:W3:Y:S01]  /*0080*/  S2R R3, SR_TID.X ;  /* 0x0000000000037919 */ /* 0x000ee20000002100 */
[----:B0-----:R-:W-:-:S04]  /*0090*/  IMAD R6, R6, 0xa, R5 ;  /* 0x0000000a06067824 */ /* 0x001fc800078e0205 */
[----:B------:R-:W-:Y:S02]  /*00a0*/  VIADD R12, R6, 0xffffff9b ;  /* 0xffffff9b060c7836 */ /* 0x000fe40000000000 */
[----:B--2---:R-:W-:-:S04]  /*00b0*/  IMAD R5, R0, 0xa, R7 ;  /* 0x0000000a00057824 */ /* 0x004fc800078e0207 */
[----:B------:R-:W-:Y:S02]  /*00c0*/  IMAD R9, R6, 0x64, R5 ;  /* 0x0000006406097824 */ /* 0x000fe400078e0205 */
[----:B------:R-:W-:Y:S02]  /*00d0*/  VIADD R7, R5, 0xffffff9b ;  /* 0xffffff9b05077836 */ /* 0x000fe40000000000 */
[----:B---3--:R-:W-:Y:S02]  /*00e0*/  IMAD R4, R4, 0xa, R3 ;  /* 0x0000000a04047824 */ /* 0x008fe400078e0203 */
[----:B------:R-:W-:Y:S02]  /*00f0*/  IMAD.MOV.U32 R3, RZ, RZ, RZ ;  /* 0x000000ffff037224 */ /* 0x000fe400078e00ff */
[----:B-1----:R-:W-:-:S07]  /*0100*/  IMAD R2, R4, 0x2710, R9 ;  /* 0x0000271004027824 */ /* 0x002fce00078e0209 */
.L_x_75:
[----:B------:R-:W-:Y:S01]  /*0110*/  ISETP.NE.AND P0, PT, R6, RZ, PT ;  /* 0x000000ff0600720c */ /* 0x000fe20003f05270 */
[----:B------:R-:W-:Y:S01]  /*0120*/  BSSY.RECONVERGENT B0, `(.L_x_12) ;  /* 0x0000029000007945 */ /* 0x000fe20003800200 */
[----:B------:R-:W-:Y:S01]  /*0130*/  IADD3 R0, PT, PT, R4, UR4, RZ ;  /* 0x0000000404007c10 */ /* 0x000fe2000fffe0ff */
[----:B------:R-:W-:Y:S01]  /*0140*/  UIADD3 UR4, UPT, UPT, UR4, 0x1, URZ ;  /* 0x0000000104047890 */ /* 0x000fe2000fffe0ff */
[----:B------:R-:W-:Y:S02]  /*0150*/  ISETP.GE.U32.AND P1, PT, R12, -0x64, PT ;  /* 0xffffff9c0c00780c */ /* 0x000fe40003f26070 */
[C---:B------:R-:W-:Y:S01]  /*0160*/  ISETP.LT.OR P0, PT, R0.reuse, RZ, !P0 ;  /* 0x000000ff0000720c */ /* 0x040fe20004701670 */
[----:B------:R-:W-:Y:S01]  /*0170*/  UISETP.NE.AND UP0, UPT, UR4, 0x2, UPT ;  /* 0x000000020400788c */ /* 0x000fe2000bf05270 */
[----:B------:R-:W-:Y:S02]  /*0180*/  ISETP.GT.U32.OR P1, PT, R0, 0x63, !P1 ;  /* 0x000000630000780c */ /* 0x000fe40004f24470 */
[----:B------:R-:W-:-:S04]  /*0190*/  ISETP.EQ.OR P2, PT, R5, RZ, P0 ;  /* 0x000000ff0500720c */ /* 0x000fc80000742670 */
[----:B------:R-:W-:-:S04]  /*01a0*/  PLOP3.LUT P2, PT, P2, P1, PT, 0xf8, 0x8f ;  /* 0x00000000008f781c */ /* 0x000fc80001743f70 */
[----:B------:R-:W-:-:S13]  /*01b0*/  ISETP.LT.U32.OR P2, PT, R7, -0x64, P2 ;  /* 0xffffff9c0700780c */ /* 0x000fda0001741470 */
[----:B------:R-:W-:Y:S05]  /*01c0*/  @P2 BRA `(.L_x_13) ;  /* 0x0000000000782947 */ /* 0x000fea0003800000 */
[----:B------:R-:W0:Y:S02]  /*01d0*/  LDC.64 R8, c[0x4][0x28] ;  /* 0x01000a00ff087b82 */ /* 0x000e240000000a00 */
[----:B0-----:R-:W2:Y:S02]  /*01e0*/  LDG.E.64 R8, desc[UR6][R8.64] ;  /* 0x0000000608087981 */ /* 0x001ea4000c1e1b00 */
[----:B--2---:R-:W-:-:S06]  /*01f0*/  IMAD.WIDE R10, R2, 0x4, R8 ;  /* 0x00000004020a7825 */ /* 0x004fcc00078e0208 */
[----:B------:R-:W2:Y:S02]  /*0200*/  LD.E R10, desc[UR6][R10.64] ;  /* 0x000000060a0a7980 */ /* 0x000ea4000c101900 */
[----:B--2---:R-:W-:-:S13]  /*0210*/  ISETP.GE.AND P2, PT, R10, 0x1, PT ;  /* 0x000000010a00780c */ /* 0x004fda0003f46270 */
[----:B------:R-:W-:Y:S05]  /*0220*/  @!P2 BRA `(.L_x_13) ;  /* 0x000000000060a947 */ /* 0x000fea0003800000 */
[----:B------:R-:W-:-:S07]  /*0230*/  IMAD.MOV.U32 R13, RZ, RZ, RZ ;  /* 0x000000ffff0d7224 */ /* 0x000fce00078e00ff */
.L_x_18:
[----:B------:R-:W-:Y:S01]  /*0240*/  ISETP.GE.AND P2, PT, R10, 0x1, PT ;  /* 0x000000010a00780c */ /* 0x000fe20003f46270 */
[----:B------:R-:W-:-:S12]  /*0250*/  BSSY.RECONVERGENT B1, `(.L_x_14) ;  /* 0x0000012000017945 */ /* 0x000fd80003800200 */
[----:B------:R-:W-:Y:S05]  /*0260*/  @!P2 BRA `(.L_x_15) ;  /* 0x000000000040a947 */ /* 0x000fea0003800000 */
[----:B------:R-:W0:Y:S01]  /*0270*/  LDC.64 R10, c[0x4][0x48] ;  /* 0x01001200ff0a7b82 */ /* 0x000e220000000a00 */
[----:B------:R-:W1:Y:S01]  /*0280*/  MUFU.RSQ R16, +QNAN ;  /* 0x7fc0000000107908 */ /* 0x000e620000001400 */
[----:B------:R-:W-:Y:S01]  /*0290*/  BSSY.RECONVERGENT B2, `(.L_x_16) ;  /* 0x000000c000027945 */ /* 0x000fe20003800200 */
[----:B------:R-:W-:-:S05]  /*02a0*/  IMAD.MOV.U32 R17, RZ, RZ, RZ ;  /* 0x000000ffff117224 */ /* 0x000fca00078e00ff */
[----:B------:R-:W2:Y:S02]  /*02b0*/  LDC.64 R8, c[0x4][0x28] ;  /* 0x01000a00ff087b82 */ /* 0x000ea40000000a00 */
.L_x_17:
[----:B------:R-:W-:-:S05]  /*02c0*/  IMAD.MOV.U32 R19, RZ, RZ, 0x3f800000 ;  /* 0x3f800000ff137424 */ /* 0x000fca00078e00ff */
[----:B0-----:R3:W-:Y:S04]  /*02d0*/  REDG.E.ADD.F32.FTZ.RN.STRONG.GPU desc[UR6][R10.64], R19 ;  /* 0x000000130a0079a6 */ /* 0x0017e8000c12f306 */
[----:B--2---:R-:W2:Y:S02]  /*02e0*/  LDG.E.64 R14, desc[UR6][R8.64] ;  /* 0x00000006080e7981 */ /* 0x004ea4000c1e1b00 */
[----:B--2---:R-:W-:-:S06]  /*02f0*/  IMAD.WIDE R14, R2, 0x4, R14 ;  /* 0x00000004020e7825 */ /* 0x004fcc00078e020e */
[----:B------:R-:W2:Y:S01]  /*0300*/  LD.E R14, desc[UR6][R14.64] ;  /* 0x000000060e0e7980 */ /* 0x000ea2000c101900 */
[----:B------:R-:W-:Y:S01]  /*0310*/  IADD3 R17, PT, PT, R17, 0x1, RZ ;  /* 0x0000000111117810 */ /* 0x000fe20007ffe0ff */
[----:B-1----:R-:W-:-:S03]  /*0320*/  FADD R3, R16, R3 ;  /* 0x0000000310037221 */ /* 0x002fc60000000000 */
[----:B--2---:R-:W-:-:S13]  /*0330*/  ISETP.GE.AND P2, PT, R17, R14, PT ;  /* 0x0000000e1100720c */ /* 0x004fda0003f46270 */
[----:B---3--:R-:W-:Y:S05]  /*0340*/  @!P2 BRA `(.L_x_17) ;  /* 0xfffffffc00dca947 */ /* 0x008fea000383ffff */
[----:B------:R-:W-:Y:S05]  /*0350*/  BSYNC.RECONVERGENT B2 ;  /* 0x0000000000027941 */ /* 0x000fea0003800200 */
.L_x_16:
[----:B------:R-:W-:-:S07]  /*0360*/  IMAD.MOV.U32 R10, RZ, RZ, R14 ;  /* 0x000000ffff0a7224 */ /* 0x000fce00078e000e */
.L_x_15:
[----:B------:R-:W-:Y:S05]  /*0370*/  BSYNC.RECONVERGENT B1 ;  /* 0x0000000000017941 */ /* 0x000fea0003800200 */
.L_x_14:
[----:B------:R-:W-:-:S05]  /*0380*/  VIADD R13, R13, 0x1 ;  /* 0x000000010d0d7836 */ /* 0x000fca0000000000 */
[----:B------:R-:W-:-:S13]  /*0390*/  ISETP.GE.AND P2, PT, R13, R10, PT ;  /* 0x0000000a0d00720c */ /* 0x000fda0003f46270 */
[----:B------:R-:W-:Y:S05]  /*03a0*/  @!P2 BRA `(.L_x_18) ;  /* 0xfffffffc00a4a947 */ /* 0x000fea000383ffff */
.L_x_13:
[----:B------:R-:W-:Y:S05]  /*03b0*/  BSYNC.RECONVERGENT B0 ;  /* 0x0000000000007941 */ /* 0x000fea0003800200 */
.L_x_12:
[----:B------:R-:W-:Y:S01]  /*03c0*/  PLOP3.LUT P0, PT, P0, P1, PT, 0xf8, 0x8f ;  /* 0x00000000008f781c */ /* 0x000fe20000703f70 */
[----:B------:R-:W-:Y:S03]  /*03d0*/  BSSY.RECONVERGENT B0, `(.L_x_19) ;  /* 0x0000022000007945 */ /* 0x000fe60003800200 */
[----:B------:R-:W-:-:S13]  /*03e0*/  ISETP.GT.U32.OR P1, PT, R5, 0x63, P0 ;  /* 0x000000630500780c */ /* 0x000fda0000724470 */
[----:B------:R-:W-:Y:S05]  /*03f0*/  @P1 BRA `(.L_x_20) ;  /* 0x00000000007c1947 */ /* 0x000fea0003800000 */
[----:B------:R-:W0:Y:S02]  /*0400*/  LDC.64 R8, c[0x4][0x28] ;  /* 0x01000a00ff087b82 */ /* 0x000e240000000a00 */
[----:B0-----:R-:W2:Y:S02]  /*0410*/  LDG.E.64 R8, desc[UR6][R8.64] ;  /* 0x0000000608087981 */ /* 0x001ea4000c1e1b00 */
[----:B--2---:R-:W-:-:S06]  /*0420*/  IMAD.WIDE R10, R2, 0x4, R8 ;  /* 0x00000004020a7825 */ /* 0x004fcc00078e0208 */
[----:B------:R-:W2:Y:S02]  /*0430*/  LD.E R10, desc[UR6][R10.64] ;  /* 0x000000060a0a7980 */ /* 0x000ea4000c101900 */
[----:B--2---:R-:W-:-:S13]  /*0440*/  ISETP.GE.AND P1, PT, R10, 0x1, PT ;  /* 0x000000010a00780c */ /* 0x004fda0003f26270 */
[----:B------:R-:W-:Y:S05]  /*0450*/  @!P1 BRA `(.L_x_20) ;  /* 0x0000000000649947 */ /* 0x000fea0003800000 */
[----:B------:R-:W-:Y:S02]  /*0460*/  HFMA2 R13, -RZ, RZ, 0, 0 ;  /* 0x00000000ff0d7431 */ /* 0x000fe400000001ff */
[----:B------:R-:W-:-:S07]  /*0470*/  IMAD.MOV.U32 R8, RZ, RZ, R10 ;  /* 0x000000ffff087224 */ /* 0x000fce00078e000a */
.L_x_25:
        /* <DEDUP_REMOVED lines=8> */
.L_x_24:
[----:B------:R-:W-:-:S05]  /*0500*/  IMAD.MOV.U32 R17, RZ, RZ, 0x3f800000 ;  /* 0x3f800000ff117424 */ /* 0x000fca00078e00ff */
[----:B0-----:R3:W-:Y:S04]  /*0510*/  REDG.E.ADD.F32.FTZ.RN.STRONG.GPU desc[UR6][R10.64], R17 ;  /* 0x000000110a0079a6 */ /* 0x0017e8000c12f306 */
[----:B--2---:R-:W2:Y:S02]  /*0520*/  LDG.E.64 R14, desc[UR6][R8.64] ;  /* 0x00000006080e7981 */ /* 0x004ea4000c1e1b00 */
[----:B--2---:R-:W-:-:S06]  /*0530*/  IMAD.WIDE R14, R2, 0x4, R14 ;  /* 0x00000004020e7825 */ /* 0x004fcc00078e020e */
[----:B------:R-:W2:Y:S01]  /*0540*/  LD.E R15, desc[UR6][R14.64] ;  /* 0x000000060e0f7980 */ /* 0x000ea2000c101900 */
[----:B------:R-:W-:Y:S02]  /*0550*/  VIADD R16, R16, 0x1 ;  /* 0x0000000110107836 */ /* 0x000fe40000000000 */
[----:B-1----:R-:W-:-:S03]  /*0560*/  FADD R3, R18, R3 ;  /* 0x0000000312037221 */ /* 0x002fc60000000000 */
[----:B--2---:R-:W-:-:S13]  /*0570*/  ISETP.GE.AND P1, PT, R16, R15, PT ;  /* 0x0000000f1000720c */ /* 0x004fda0003f26270 */
[----:B---3--:R-:W-:Y:S05]  /*0580*/  @!P1 BRA `(.L_x_24) ;  /* 0xfffffffc00dc9947 */ /* 0x008fea000383ffff */
[----:B------:R-:W-:Y:S05]  /*0590*/  BSYNC.RECONVERGENT B2 ;  /* 0x0000000000027941 */ /* 0x000fea0003800200 */
.L_x_23:
[----:B------:R-:W-:-:S07]  /*05a0*/  MOV R8, R15 ;  /* 0x0000000f00087202 */ /* 0x000fce0000000f00 */
.L_x_22:
[----:B------:R-:W-:Y:S05]  /*05b0*/  BSYNC.RECONVERGENT B1 ;  /* 0x0000000000017941 */ /* 0x000fea0003800200 */
.L_x_21:
[----:B------:R-:W-:-:S05]  /*05c0*/  VIADD R13, R13, 0x1 ;  /* 0x000000010d0d7836 */ /* 0x000fca0000000000 */
[----:B------:R-:W-:-:S13]  /*05d0*/  ISETP.GE.AND P1, PT, R13, R8, PT ;  /* 0x000000080d00720c */ /* 0x000fda0003f26270 */
[----:B------:R-:W-:Y:S05]  /*05e0*/  @!P1 BRA `(.L_x_25) ;  /* 0xfffffffc00a49947 */ /* 0x000fea000383ffff */
.L_x_20:
[----:B------:R-:W-:Y:S05]  /*05f0*/  BSYNC.RECONVERGENT B0 ;  /* 0x0000000000007941 */ /* 0x000fea0003800200 */
.L_x_19:
[----:B------:R-:W-:Y:S01]  /*0600*/  ISETP.GT.U32.OR P0, PT, R5, 0x62, P0 ;  /* 0x000000620500780c */ /* 0x000fe20000704470 */
[----:B------:R-:W-:-:S12]  /*0610*/  BSSY.RECONVERGENT B0, `(.L_x_26) ;  /* 0x0000021000007945 */ /* 0x000fd80003800200 */
[----:B------:R-:W-:Y:S05]  /*0620*/  @P0 BRA `(.L_x_27) ;  /* 0x00000000007c0947 */ /* 0x000fea0003800000 */
[----:B------:R-:W0:Y:S02]  /*0630*/  LDC.64 R8, c[0x4][0x28] ;  /* 0x01000a00ff087b82 */ /* 0x000e240000000a00 */
[----:B0-----:R-:W2:Y:S02]  /*0640*/  LDG.E.64 R8, desc[UR6][R8.64] ;  /* 0x0000000608087981 */ /* 0x001ea4000c1e1b00 */
[----:B--2---:R-:W-:-:S06]  /*0650*/  IMAD.WIDE R10, R2, 0x4, R8 ;  /* 0x00000004020a7825 */ /* 0x004fcc00078e0208 */
[----:B------:R-:W2:Y:S02]  /*0660*/  LD.E R10, desc[UR6][R10.64] ;  /* 0x000000060a0a7980 */ /* 0x000ea4000c101900 */
[----:B--2---:R-:W-:-:S13]  /*0670*/  ISETP.GE.AND P0, PT, R10, 0x1, PT ;  /* 0x000000010a00780c */ /* 0x004fda0003f06270 */
[----:B------:R-:W-:Y:S05]  /*0680*/  @!P0 BRA `(.L_x_27) ;  /* 0x0000000000648947 */ /* 0x000fea0003800000 */
[----:B------:R-:W-:Y:S02]  /*0690*/  IMAD.MOV.U32 R8, RZ, RZ, R10 ;  /* 0x000000ffff087224 */ /* 0x000fe400078e000a */
[----:B------:R-:W-:-:S07]  /*06a0*/  IMAD.MOV.U32 R13, RZ, RZ, RZ ;  /* 0x000000ffff0d7224 */ /* 0x000fce00078e00ff */
.L_x_32:
[----:B------:R-:W-:Y:S01]  /*06b0*/  ISETP.GE.AND P0, PT, R8, 0x1, PT ;  /* 0x000000010800780c */ /* 0x000fe20003f06270 */
[----:B------:R-:W-:-:S12]  /*06c0*/  BSSY.RECONVERGENT B1, `(.L_x_28) ;  /* 0x0000012000017945 */ /* 0x000fd80003800200 */
[----:B------:R-:W-:Y:S05]  /*06d0*/  @!P0 BRA `(.L_x_29) ;  /* 0x0000000000408947 */ /* 0x000fea0003800000 */
[----:B------:R-:W0:Y:S01]  /*06e0*/  LDC.64 R10, c[0x4][0x48] ;  /* 0x01001200ff0a7b82 */ /* 0x000e220000000a00 */
[----:B------:R-:W1:Y:S01]  /*06f0*/  MUFU.RSQ R18, +QNAN ;  /* 0x7fc0000000127908 */ /* 0x000e620000001400 */
[----:B------:R-:W-:Y:S01]  /*0700*/  HFMA2 R16, -RZ, RZ, 0, 0 ;  /* 0x00000000ff107431 */ /* 0x000fe200000001ff */
[----:B------:R-:W-:Y:S05]  /*0710*/  BSSY.RECONVERGENT B2, `(.L_x_30) ;  /* 0x000000b000027945 */ /* 0x000fea0003800200 */
[----:B------:R-:W2:Y:S02]  /*0720*/  LDC.64 R8, c[0x4][0x28] ;  /* 0x01000a00ff087b82 */ /* 0x000ea40000000a00 */
.L_x_31:
        /* <DEDUP_REMOVED lines=10> */
.L_x_30:
[----:B------:R-:W-:-:S07]  /*07d0*/  IMAD.MOV.U32 R8, RZ, RZ, R15 ;  /* 0x000000ffff087224 */ /* 0x000fce00078e000f */
.L_x_29:
[----:B------:R-:W-:Y:S05]  /*07e0*/  BSYNC.RECONVERGENT B1 ;  /* 0x0000000000017941 */ /* 0x000fea0003800200 */
.L_x_28:
[----:B------:R-:W-:-:S04]  /*07f0*/  IADD3 R13, PT, PT, R13, 0x1, RZ ;  /* 0x000000010d0d7810 */ /* 0x000fc80007ffe0ff */
[----:B------:R-:W-:-:S13]  /*0800*/  ISETP.GE.AND P0, PT, R13, R8, PT ;  /* 0x000000080d00720c */ /* 0x000fda0003f06270 */
[----:B------:R-:W-:Y:S05]  /*0810*/  @!P0 BRA `(.L_x_32) ;  /* 0xfffffffc00a48947 */ /* 0x000fea000383ffff */
.L_x_27:
[----:B------:R-:W-:Y:S05]  /*0820*/  BSYNC.RECONVERGENT B0 ;  /* 0x0000000000007941 */ /* 0x000fea0003800200 */
.L_x_26:
[----:B------:R-:W-:Y:S01]  /*0830*/  ISETP.NE.AND P0, PT, R5, RZ, PT ;  /* 0x000000ff0500720c */ /* 0x000fe20003f05270 */
[----:B------:R-:W-:Y:S01]  /*0840*/  BSSY.RECONVERGENT B0, `(.L_x_33) ;  /* 0x0000026000007945 */ /* 0x000fe20003800200 */
[----:B------:R-:W-:Y:S02]  /*0850*/  VIMNMX.U32 R8, PT, PT, R6, R0, !PT ;  /* 0x0000000006087248 */ /* 0x000fe40007fe0000 */
[----:B------:R-:W-:Y:S02]  /*0860*/  ISETP.LT.OR P0, PT, R0, RZ, !P0 ;  /* 0x000000ff0000720c */ /* 0x000fe40004701670 */
[C---:B------:R-:W-:Y:S02]  /*0870*/  ISETP.GT.U32.AND P1, PT, R8.reuse, 0x63, PT ;  /* 0x000000630800780c */ /* 0x040fe40003f24070 */
[----:B------:R-:W-:-:S04]  /*0880*/  ISETP.GT.U32.OR P2, PT, R8, 0x63, P0 ;  /* 0x000000630800780c */ /* 0x000fc80000744470 */
        /* <DEDUP_REMOVED lines=10> */
.L_x_39:
        /* <DEDUP_REMOVED lines=8> */
.L_x_38:
[----:B------:R-:W-:-:S05]  /*09b0*/  HFMA2 R17, -RZ, RZ, 1.875, 0 ;  /* 0x3f800000ff117431 */ /* 0x000fca00000001ff */
        /* <DEDUP_REMOVED lines=9> */
.L_x_37:
[----:B------:R-:W-:-:S07]  /*0a50*/  IMAD.MOV.U32 R8, RZ, RZ, R15 ;  /* 0x000000ffff087224 */ /* 0x000fce00078e000f */
.L_x_36:
[----:B------:R-:W-:Y:S05]  /*0a60*/  BSYNC.RECONVERGENT B1 ;  /* 0x0000000000017941 */ /* 0x000fea0003800200 */
.L_x_35:
[----:B------:R-:W-:-:S05]  /*0a70*/  VIADD R13, R13, 0x1 ;  /* 0x000000010d0d7836 */ /* 0x000fca0000000000 */
[----:B------:R-:W-:-:S13]  /*0a80*/  ISETP.GE.AND P2, PT, R13, R8, PT ;  /* 0x000000080d00720c */ /* 0x000fda0003f46270 */
[----:B------:R-:W-:Y:S05]  /*0a90*/  @!P2 BRA `(.L_x_39) ;  /* 0xfffffffc00a4a947 */ /* 0x000fea000383ffff */
.L_x_34:
[----:B------:R-:W-:Y:S05]  /*0aa0*/  BSYNC.RECONVERGENT B0 ;  /* 0x0000000000007941 */ /* 0x000fea0003800200 */
.L_x_33:
[----:B------:R-:W-:Y:S01]  /*0ab0*/  ISETP.LT.OR P1, PT, R0, RZ, P1 ;  /* 0x000000ff0000720c */ /* 0x000fe20000f21670 */
        /* <DEDUP_REMOVED lines=9> */
[----:B------:R-:W-:Y:S01]  /*0b50*/  MOV R8, R10 ;  /* 0x0000000a00087202 */ /* 0x000fe20000000f00 */
[----:B------:R-:W-:-:S07]  /*0b60*/  IMAD.MOV.U32 R13, RZ, RZ, RZ ;  /* 0x000000ffff0d7224 */ /* 0x000fce00078e00ff */
.L_x_46:
        /* <DEDUP_REMOVED lines=8> */
.L_x_45:
        /* <DEDUP_REMOVED lines=10> */
.L_x_44:
[----:B------:R-:W-:-:S07]  /*0c90*/  IMAD.MOV.U32 R8, RZ, RZ, R15 ;  /* 0x000000ffff087224 */ /* 0x000fce00078e000f */
.L_x_43:
[----:B------:R-:W-:Y:S05]  /*0ca0*/  BSYNC.RECONVERGENT B1 ;  /* 0x0000000000017941 */ /* 0x000fea0003800200 */
.L_x_42:
[----:B------:R-:W-:-:S05]  /*0cb0*/  VIADD R13, R13, 0x1 ;  /* 0x000000010d0d7836 */ /* 0x000fca0000000000 */
[----:B------:R-:W-:-:S13]  /*0cc0*/  ISETP.GE.AND P2, PT, R13, R8, PT ;  /* 0x000000080d00720c */ /* 0x000fda0003f46270 */
[----:B------:R-:W-:Y:S05]  /*0cd0*/  @!P2 BRA `(.L_x_46) ;  /* 0xfffffffc00a4a947 */ /* 0x000fea000383ffff */
.L_x_41:
[----:B------:R-:W-:Y:S05]  /*0ce0*/  BSYNC.RECONVERGENT B0 ;  /* 0x0000000000007941 */ /* 0x000fea0003800200 */
.L_x_40:
        /* <DEDUP_REMOVED lines=11> */
.L_x_53:
        /* <DEDUP_REMOVED lines=8> */
.L_x_52:
        /* <DEDUP_REMOVED lines=10> */
.L_x_51:
[----:B------:R-:W-:-:S07]  /*0ec0*/  IMAD.MOV.U32 R8, RZ, RZ, R15 ;  /* 0x000000ffff087224 */ /* 0x000fce00078e000f */
.L_x_50:
[----:B------:R-:W-:Y:S05]  /*0ed0*/  BSYNC.RECONVERGENT B1 ;  /* 0x0000000000017941 */ /* 0x000fea0003800200 */
.L_x_49:
[----:B------:R-:W-:-:S04]  /*0ee0*/  IADD3 R13, PT, PT, R13, 0x1, RZ ;  /* 0x000000010d0d7810 */ /* 0x000fc80007ffe0ff */
[----:B------:R-:W-:-:S13]  /*0ef0*/  ISETP.GE.AND P1, PT, R13, R8, PT ;  /* 0x000000080d00720c */ /* 0x000fda0003f26270 */
[----:B------:R-:W-:Y:S05]  /*0f00*/  @!P1 BRA `(.L_x_53) ;  /* 0xfffffffc00a49947 */ /* 0x000fea000383ffff */
.L_x_48:
[----:B------:R-:W-:Y:S05]  /*0f10*/  BSYNC.RECONVERGENT B0 ;  /* 0x0000000000007941 */ /* 0x000fea0003800200 */
.L_x_47:
[----:B------:R-:W-:Y:S01]  /*0f20*/  ISETP.GT.U32.AND P1, PT, R6, 0x62, PT ;  /* 0x000000620600780c */ /* 0x000fe20003f24070 */
[----:B------:R-:W-:Y:S03]  /*0f30*/  BSSY.RECONVERGENT B0, `(.L_x_54) ;  /* 0x0000024000007945 */ /* 0x000fe60003800200 */
[----:B------:R-:W-:-:S04]  /*0f40*/  ISETP.GT.U32.OR P1, PT, R0, 0x63, P1 ;  /* 0x000000630000780c */ /* 0x000fc80000f24470 */
        /* <DEDUP_REMOVED lines=11> */
.L_x_60:
        /* <DEDUP_REMOVED lines=8> */
.L_x_59:
        /* <DEDUP_REMOVED lines=10> */
.L_x_58:
[----:B------:R-:W-:-:S07]  /*1120*/  MOV R8, R15 ;  /* 0x0000000f00087202 */ /* 0x000fce0000000f00 */
.L_x_57:
[----:B------:R-:W-:Y:S05]  /*1130*/  BSYNC.RECONVERGENT B1 ;  /* 0x0000000000017941 */ /* 0x000fea0003800200 */
.L_x_56:
[----:B------:R-:W-:-:S05]  /*1140*/  VIADD R13, R13, 0x1 ;  /* 0x000000010d0d7836 */ /* 0x000fca0000000000 */
[----:B------:R-:W-:-:S13]  /*1150*/  ISETP.GE.AND P0, PT, R13, R8, PT ;  /* 0x000000080d00720c */ /* 0x000fda0003f06270 */
[----:B------:R-:W-:Y:S05]  /*1160*/  @!P0 BRA `(.L_x_60) ;  /* 0xfffffffc00a48947 */ /* 0x000fea000383ffff */
.L_x_55:
[----:B------:R-:W-:Y:S05]  /*1170*/  BSYNC.RECONVERGENT B0 ;  /* 0x0000000000007941 */ /* 0x000fea0003800200 */
.L_x_54:
[----:B------:R-:W-:Y:S01]  /*1180*/  ISETP.LT.OR P1, PT, R0, RZ, P1 ;  /* 0x000000ff0000720c */ /* 0x000fe20000f21670 */
[----:B------:R-:W-:Y:S03]  /*1190*/  BSSY.RECONVERGENT B0, `(.L_x_61) ;  /* 0x0000021000007945 */ /* 0x000fe60003800200 */
[----:B------:R-:W-:-:S13]  /*11a0*/  ISETP.GT.U32.OR P0, PT, R5, 0x63, P1 ;  /* 0x000000630500780c */ /* 0x000fda0000f04470 */
[----:B------:R-:W-:Y:S05]  /*11b0*/  @P0 BRA `(.L_x_62) ;  /* 0x0000000000780947 */ /* 0x000fea0003800000 */
[----:B------:R-:W0:Y:S02]  /*11c0*/  LDC.64 R8, c[0x4][0x28] ;  /* 0x01000a00ff087b82 */ /* 0x000e240000000a00 */
[----:B0-----:R-:W2:Y:S02]  /*11d0*/  LDG.E.64 R8, desc[UR6][R8.64] ;  /* 0x0000000608087981 */ /* 0x001ea4000c1e1b00 */
[----:B--2---:R-:W-:-:S05]  /*11e0*/  IMAD.WIDE R10, R2, 0x4, R8 ;  /* 0x00000004020a7825 */ /* 0x004fca00078e0208 */
[----:B------:R-:W2:Y:S02]  /*11f0*/  LD.E R0, desc[UR6][R10.64] ;  /* 0x000000060a007980 */ /* 0x000ea4000c101900 */
[----:B--2---:R-:W-:-:S13]  /*1200*/  ISETP.GE.AND P0, PT, R0, 0x1, PT ;  /* 0x000000010000780c */ /* 0x004fda0003f06270 */
[----:B------:R-:W-:Y:S05]  /*1210*/  @!P0 BRA `(.L_x_62) ;  /* 0x0000000000608947 */ /* 0x000fea0003800000 */
[----:B------:R-:W-:-:S07]  /*1220*/  IMAD.MOV.U32 R13, RZ, RZ, RZ ;  /* 0x000000ffff0d7224 */ /* 0x000fce00078e00ff */
.L_x_67:
        /* <DEDUP_REMOVED lines=8> */
.L_x_66:
        /* <DEDUP_REMOVED lines=10> */
.L_x_65:
[----:B------:R-:W-:-:S07]  /*1350*/  MOV R0, R15 ;  /* 0x0000000f00007202 */ /* 0x000fce0000000f00 */
.L_x_64:
[----:B------:R-:W-:Y:S05]  /*1360*/  BSYNC.RECONVERGENT B1 ;  /* 0x0000000000017941 */ /* 0x000fea0003800200 */
.L_x_63:
[----:B------:R-:W-:-:S05]  /*1370*/  VIADD R13, R13, 0x1 ;  /* 0x000000010d0d7836 */ /* 0x000fca0000000000 */
[----:B------:R-:W-:-:S13]  /*1380*/  ISETP.GE.AND P0, PT, R13, R0, PT ;  /* 0x000000000d00720c */ /* 0x000fda0003f06270 */
[----:B------:R-:W-:Y:S05]  /*1390*/  @!P0 BRA `(.L_x_67) ;  /* 0xfffffffc00a48947 */ /* 0x000fea000383ffff */
.L_x_62:
[----:B------:R-:W-:Y:S05]  /*13a0*/  BSYNC.RECONVERGENT B0 ;  /* 0x0000000000007941 */ /* 0x000fea0003800200 */
.L_x_61:
[----:B------:R-:W-:Y:S01]  /*13b0*/  ISETP.GT.U32.OR P1, PT, R5, 0x62, P1 ;  /* 0x000000620500780c */ /* 0x000fe20000f24470 */
[----:B------:R-:W-:-:S12]  /*13c0*/  BSSY.RECONVERGENT B0, `(.L_x_68) ;  /* 0x0000020000007945 */ /* 0x000fd80003800200 */
        /* <DEDUP_REMOVED lines=8> */
.L_x_74:
        /* <DEDUP_REMOVED lines=8> */
.L_x_73:
        /* <DEDUP_REMOVED lines=10> */
.L_x_72:
[----:B------:R-:W-:-:S07]  /*1570*/  MOV R0, R15 ;  /* 0x0000000f00007202 */ /* 0x000fce0000000f00 */
.L_x_71:
[----:B------:R-:W-:Y:S05]  /*1580*/  BSYNC.RECONVERGENT B1 ;  /* 0x0000000000017941 */ /* 0x000fea0003800200 */
.L_x_70:
[----:B------:R-:W-:-:S05]  /*1590*/  VIADD R13, R13, 0x1 ;  /* 0x000000010d0d7836 */ /* 0x000fca0000000000 */
[----:B------:R-:W-:-:S13]  /*15a0*/  ISETP.GE.AND P0, PT, R13, R0, PT ;  /* 0x000000000d00720c */ /* 0x000fda0003f06270 */
[----:B------:R-:W-:Y:S05]  /*15b0*/  @!P0 BRA `(.L_x_74) ;  /* 0xfffffffc00a48947 */ /* 0x000fea000383ffff */
.L_x_69:
[----:B------:R-:W-:Y:S05]  /*15c0*/  BSYNC.RECONVERGENT B0 ;  /* 0x0000000000007941 */ /* 0x000fea0003800200 */
.L_x_68:
[----:B------:R-:W-:Y:S05]  /*15d0*/  BRA.U UP0, `(.L_x_75) ;  /* 0xffffffe900cc7547 */ /* 0x000fea000b83ffff */
[----:B------:R-:W0:Y:S02]  /*15e0*/  LDC.64 R4, c[0x4][0x18] ;  /* 0x01000600ff047b82 */ /* 0x000e240000000a00 */
[----:B0-----:R-:W-:Y:S01]  /*15f0*/  REDG.E.ADD.F32.FTZ.RN.STRONG.GPU desc[UR6][R4.64], R3 ;  /* 0x00000003040079a6 */ /* 0x001fe2000c12f306 */
[----:B------:R-:W-:Y:S05]  /*1600*/  EXIT ;  /* 0x000000000000794d */ /* 0x000fea0003800000 */
.L_x_76:
        /* <DEDUP_REMOVED lines=15> */
.L_x_78:


//--------------------- .nv.shared.reserved.0     --------------------------
	.section	.nv.shared.reserved.0,"aw",@nobits
	.weak		__nv_reservedSMEM_offset_0_alias
	.size		__nv_reservedSMEM_offset_0_alias, 0, 64
	.other		__nv_reservedSMEM_offset_0_alias,@"STO_CUDA_RESERVED_SHARED STV_DEFAULT"
__nv_reservedSMEM_offset_0_alias:
	.zero		0
	.zero		64


//--------------------- .nv.global                --------------------------
	.section	.nv.global,"aw",@nobits
	.align	8
.nv.global:
	.type		x,@object
	.size		x,(indices - x)
	.other		x,@"STV_DEFAULT STO_CUDA_MANAGED"
x:
	.zero		8
	.type		indices,@object
	.size		indices,(z - indices)
	.other		indices,@"STV_DEFAULT STO_CUDA_MANAGED"
indices:
	.zero		8
	.type		z,@object
	.size		z,(y - z)
	.other		z,@"STV_DEFAULT STO_CUDA_MANAGED"
z:
	.zero		8
	.type		y,@object
	.size		y,(lens - y)
	.other		y,@"STV_DEFAULT STO_CUDA_MANAGED"
y:
	.zero		8
	.type		lens,@object
	.size		lens,(zStep - lens)
	.other		lens,@"STV_DEFAULT STO_CUDA_MANAGED"
lens:
	.zero		8
	.type		zStep,@object
	.size		zStep,(xStep - zStep)
	.other		zStep,@"STV_DEFAULT STO_CUDA_MANAGED"
zStep:
	.zero		4
	.type		xStep,@object
	.size		xStep,(counter - xStep)
	.other		xStep,@"STV_DEFAULT STO_CUDA_MANAGED"
xStep:
	.zero		4
	.type		counter,@object
	.size		counter,(gpuTotal - counter)
	.other		counter,@"STV_DEFAULT STO_CUDA_MANAGED"
counter:
	.zero		4
	.type		gpuTotal,@object
	.size		gpuTotal,(yStep - gpuTotal)
	.other		gpuTotal,@"STV_DEFAULT STO_CUDA_MANAGED"
gpuTotal:
	.zero		4
	.type		yStep,@object
	.size		yStep,(.L_7 - yStep)
	.other		yStep,@"STV_DEFAULT STO_CUDA_MANAGED"
yStep:
	.zero		4
.L_7:


//--------------------- .nv.constant0._Z11calcOverallv --------------------------
	.section	.nv.constant0._Z11calcOverallv,"a",@progbits
	.sectionflags	@""
	.align	4
.nv.constant0._Z11calcOverallv:
	.zero		896


//--------------------- .nv.constant0._Z10calcNearbyv --------------------------
	.section	.nv.constant0._Z10calcNearbyv,"a",@progbits
	.sectionflags	@""
	.align	4
.nv.constant0._Z10calcNearbyv:
	.zero		896


//--------------------- SYMBOLS --------------------------

	.type		.nv.reservedSmem.offset0,@object
	.size		.nv.reservedSmem.offset0,0x4
